	.headerflags	@"EF_CUDA_TEXMODE_UNIFIED EF_CUDA_64BIT_ADDRESS EF_CUDA_ACCELERATORS EF_CUDA_SM90 EF_CUDA_VIRTUAL_SM(EF_CUDA_SM90)"
	.elftype	@"ET_EXEC"


//--------------------- .nv.info                  --------------------------
	.section	.nv.info,"",@"SHT_CUDA_INFO"
	.align	4


	//----- nvinfo : EIATTR_REGCOUNT
	.align		4
        /*0000*/ 	.byte	0x04, 0x2f
        /*0002*/ 	.short	(.L_1 - .L_0)
	.align		4
.L_0:
        /*0004*/ 	.word	index@(triton_poi_fused_cat_89)
        /*0008*/ 	.word	0x00000016


	//----- nvinfo : EIATTR_MIN_STACK_SIZE
	.align		4
.L_1:
        /*000c*/ 	.byte	0x04, 0x12
        /*000e*/ 	.short	(.L_3 - .L_2)
	.align		4
.L_2:
        /*0010*/ 	.word	index@(triton_poi_fused_cat_89)
        /*0014*/ 	.word	0x00000000


	//----- nvinfo : EIATTR_FRAME_SIZE
	.align		4
.L_3:
        /*0018*/ 	.byte	0x04, 0x11
        /*001a*/ 	.short	(.L_5 - .L_4)
	.align		4
.L_4:
        /*001c*/ 	.word	index@(triton_poi_fused_cat_89)
        /*0020*/ 	.word	0x00000000


	//----- nvinfo : EIATTR_MIN_STACK_SIZE
	.align		4
.L_5:
        /*0024*/ 	.byte	0x04, 0x12
        /*0026*/ 	.short	(.L_7 - .L_6)
	.align		4
.L_6:
        /*0028*/ 	.word	index@(triton_poi_fused_cat_89)
        /*002c*/ 	.word	0x00000000
.L_7:


//--------------------- .nv.info.triton_poi_fused_cat_89 --------------------------
	.section	.nv.info.triton_poi_fused_cat_89,"",@"SHT_CUDA_INFO"
	.sectionflags	@""
	.align	4


	//----- nvinfo : EIATTR_CUDA_API_VERSION
	.align		4
        /*0000*/ 	.byte	0x04, 0x37
        /*0002*/ 	.short	(.L_9 - .L_8)
.L_8:
        /*0004*/ 	.word	0x0000007c


	//----- nvinfo : EIATTR_KPARAM_INFO
	.align		4
.L_9:
        /*0008*/ 	.byte	0x04, 0x17
        /*000a*/ 	.short	(.L_11 - .L_10)
.L_10:
        /*000c*/ 	.word	0x00000000
        /*0010*/ 	.short	0x0005
        /*0012*/ 	.short	0x0028
        /*0014*/ 	.byte	0x00, 0xf0, 0x11, 0x00


	//----- nvinfo : EIATTR_KPARAM_INFO
	.align		4
.L_11:
        /*0018*/ 	.byte	0x04, 0x17
        /*001a*/ 	.short	(.L_13 - .L_12)
.L_12:
        /*001c*/ 	.word	0x00000000
        /*0020*/ 	.short	0x0004
        /*0022*/ 	.short	0x0020
        /*0024*/ 	.byte	0x00, 0xf4, 0x21, 0x00


	//----- nvinfo : EIATTR_KPARAM_INFO
	.align		4
.L_13:
        /*0028*/ 	.byte	0x04, 0x17
        /*002a*/ 	.short	(.L_15 - .L_14)
.L_14:
        /*002c*/ 	.word	0x00000000
        /*0030*/ 	.short	0x0003
        /*0032*/ 	.short	0x0018
        /*0034*/ 	.byte	0x00, 0xf4, 0x21, 0x00


	//----- nvinfo : EIATTR_KPARAM_INFO
	.align		4
.L_15:
        /*0038*/ 	.byte	0x04, 0x17
        /*003a*/ 	.short	(.L_17 - .L_16)
.L_16:
        /*003c*/ 	.word	0x00000000
        /*0040*/ 	.short	0x0002
        /*0042*/ 	.short	0x0010
        /*0044*/ 	.byte	0x00, 0xf4, 0x21, 0x00


	//----- nvinfo : EIATTR_KPARAM_INFO
	.align		4
.L_17:
        /*0048*/ 	.byte	0x04, 0x17
        /*004a*/ 	.short	(.L_19 - .L_18)
.L_18:
        /*004c*/ 	.word	0x00000000
        /*0050*/ 	.short	0x0001
        /*0052*/ 	.short	0x0008
        /*0054*/ 	.byte	0x00, 0xf4, 0x21, 0x00


	//----- nvinfo : EIATTR_KPARAM_INFO
	.align		4
.L_19:
        /*0058*/ 	.byte	0x04, 0x17
        /*005a*/ 	.short	(.L_21 - .L_20)
.L_20:
        /*005c*/ 	.word	0x00000000
        /*0060*/ 	.short	0x0000
        /*0062*/ 	.short	0x0000
        /*0064*/ 	.byte	0x00, 0xf4, 0x21, 0x00


	//----- nvinfo : EIATTR_SPARSE_MMA_MASK
	.align		4
.L_21:
        /*0068*/ 	.byte	0x03, 0x50
        /*006a*/ 	.short	0x0000


	//----- nvinfo : EIATTR_MAXREG_COUNT
	.align		4
        /*006c*/ 	.byte	0x03, 0x1b
        /*006e*/ 	.short	0x00ff


	//----- nvinfo : EIATTR_EXIT_INSTR_OFFSETS
	.align		4
        /*0070*/ 	.byte	0x04, 0x1c
        /*0072*/ 	.short	(.L_23 - .L_22)


	//   ....[0]....
.L_22:
        /*0074*/ 	.word	0x00000200


	//   ....[1]....
        /*0078*/ 	.word	0x00000220


	//----- nvinfo : EIATTR_REQNTID
	.align		4
.L_23:
        /*007c*/ 	.byte	0x04, 0x10
        /*007e*/ 	.short	(.L_25 - .L_24)
.L_24:
        /*0080*/ 	.word	0x00000080
        /*0084*/ 	.word	0x00000001
        /*0088*/ 	.word	0x00000001


	//----- nvinfo : EIATTR_CBANK_PARAM_SIZE
	.align		4
.L_25:
        /*008c*/ 	.byte	0x03, 0x19
        /*008e*/ 	.short	0x002c


	//----- nvinfo : EIATTR_PARAM_CBANK
	.align		4
        /*0090*/ 	.byte	0x04, 0x0a
        /*0092*/ 	.short	(.L_27 - .L_26)
	.align		4
.L_26:
        /*0094*/ 	.word	index@(.nv.constant0.triton_poi_fused_cat_89)
        /*0098*/ 	.short	0x0210
        /*009a*/ 	.short	0x002c


	//----- nvinfo : EIATTR_SW_WAR
	.align		4
.L_27:
        /*009c*/ 	.byte	0x04, 0x36
        /*009e*/ 	.short	(.L_29 - .L_28)
.L_28:
        /*00a0*/ 	.word	0x00000008
.L_29:


//--------------------- .nv.callgraph             --------------------------
	.section	.nv.callgraph,"",@"SHT_CUDA_CALLGRAPH"
	.align	4
	.sectionentsize	8
	.align		4
        /*0000*/ 	.word	0x00000000
	.align		4
        /*0004*/ 	.word	0xffffffff
	.align		4
        /*0008*/ 	.word	0x00000000
	.align		4
        /*000c*/ 	.word	0xfffffffe
	.align		4
        /*0010*/ 	.word	0x00000000
	.align		4
        /*0014*/ 	.word	0xfffffffd
	.align		4
        /*0018*/ 	.word	0x00000000
	.align		4
        /*001c*/ 	.word	0xfffffffc


//--------------------- .text.triton_poi_fused_cat_89 --------------------------
	.section	.text.triton_poi_fused_cat_89,"ax",@progbits
	.align	128
        .global         triton_poi_fused_cat_89
        .type           triton_poi_fused_cat_89,@function
        .size           triton_poi_fused_cat_89,(.L_x_1 - triton_poi_fused_cat_89)
        .other          triton_poi_fused_cat_89,@"STO_CUDA_ENTRY STV_DEFAULT"
triton_poi_fused_cat_89:
.text.triton_poi_fused_cat_89:
[----:B------:R-:W0:Y:S01]  /*0000*/  LDC R1, c[0x0][0x28] ;  /* 0x00000a00ff017b82 */ /* 0x000e220000000800 */
[----:B------:R-:W1:Y:S07]  /*0010*/  S2R R0, SR_TID.X ;  /* 0x0000000000007919 */ /* 0x000e6e0000002100 */
[----:B------:R-:W2:Y:S01]  /*0020*/  LDC.64 R8, c[0x0][0x210] ;  /* 0x00008400ff087b82 */ /* 0x000ea20000000a00 */
[----:B------:R-:W-:Y:S01]  /*0030*/  CS2R R2, SRZ ;  /* 0x0000000000027805 */ /* 0x000fe2000001ff00 */
[----:B------:R-:W-:Y:S01]  /*0040*/  ULDC.64 UR4, c[0x0][0x208] ;  /* 0x0000820000047ab9 */ /* 0x000fe20000000a00 */
[----:B------:R-:W3:Y:S05]  /*0050*/  S2R R7, SR_CTAID.X ;  /* 0x0000000000077919 */ /* 0x000eea0000002500 */
[----:B------:R-:W4:Y:S08]  /*0060*/  LDC.64 R10, c[0x0][0x218] ;  /* 0x00008600ff0a7b82 */ /* 0x000f300000000a00 */
[----:B------:R-:W5:Y:S08]  /*0070*/  LDC.64 R12, c[0x0][0x220] ;  /* 0x00008800ff0c7b82 */ /* 0x000f700000000a00 */
[----:B------:R-:W4:Y:S01]  /*0080*/  LDC.64 R4, c[0x0][0x228] ;  /* 0x00008a00ff047b82 */ /* 0x000f220000000a00 */
[----:B-1----:R-:W-:-:S05]  /*0090*/  IMAD.SHL.U32 R0, R0, 0x2, RZ ;  /* 0x0000000200007824 */ /* 0x002fca00078e00ff */
[----:B------:R-:W-:-:S05]  /*00a0*/  LOP3.LUT R0, R0, 0xfe, RZ, 0xc0, !PT ;  /* 0x000000fe00007812 */ /* 0x000fca00078ec0ff */
[----:B---3--:R-:W-:-:S04]  /*00b0*/  IMAD R7, R7, 0x100, R0 ;  /* 0x0000010007077824 */ /* 0x008fc800078e0200 */
[C---:B--2---:R-:W-:Y:S01]  /*00c0*/  IMAD.WIDE R8, R7.reuse, 0x4, R8 ;  /* 0x0000000407087825 */ /* 0x044fe200078e0208 */
[----:B------:R-:W-:-:S13]  /*00d0*/  ISETP.GE.AND P0, PT, R7, 0x200, PT ;  /* 0x000002000700780c */ /* 0x000fda0003f06270 */
[----:B------:R4:W2:Y:S01]  /*00e0*/  @!P0 LDG.E.64 R2, desc[UR4][R8.64] ;  /* 0x0000000408028981 */ /* 0x0008a2000c1e1b00 */
[----:B------:R-:W-:-:S04]  /*00f0*/  SHF.R.S32.HI R0, RZ, 0x1f, R7 ;  /* 0x0000001fff007819 */ /* 0x000fc80000011407 */
[----:B------:R-:W-:-:S04]  /*0100*/  LEA.HI R0, R0, R7, RZ, 0x7 ;  /* 0x0000000700007211 */ /* 0x000fc800078f38ff */
[----:B------:R-:W-:Y:S02]  /*0110*/  LOP3.LUT R14, R0, 0xffffff80, RZ, 0xc0, !PT ;  /* 0xffffff80000e7812 */ /* 0x000fe400078ec0ff */
[----:B------:R-:W-:Y:S02]  /*0120*/  SHF.R.S32.HI R0, RZ, 0x7, R0 ;  /* 0x00000007ff007819 */ /* 0x000fe40000011400 */
[----:B------:R-:W-:Y:S02]  /*0130*/  IADD3 R15, R7, -R14, RZ ;  /* 0x8000000e070f7210 */ /* 0x000fe40007ffe0ff */
[----:B------:R-:W1:Y:S03]  /*0140*/  LDC.64 R6, c[0x0][0x230] ;  /* 0x00008c00ff067b82 */ /* 0x000e660000000a00 */
[----:B------:R-:W-:-:S04]  /*0150*/  IMAD R15, R0, 0xe00, R15 ;  /* 0x00000e00000f7824 */ /* 0x000fc800078e020f */
[----:B------:R-:W-:Y:S02]  /*0160*/  IMAD.IADD R17, R14, 0x1, R15 ;  /* 0x000000010e117824 */ /* 0x000fe400078e020f */
[----:B----4-:R-:W-:-:S03]  /*0170*/  IMAD.WIDE R8, R15, 0x4, R10 ;  /* 0x000000040f087825 */ /* 0x010fc600078e020a */
[----:B------:R-:W-:Y:S01]  /*0180*/  IADD3 R19, R14, R17, RZ ;  /* 0x000000110e137210 */ /* 0x000fe20007ffe0ff */
[----:B-----5:R-:W-:-:S04]  /*0190*/  IMAD.WIDE R10, R17, 0x4, R12 ;  /* 0x00000004110a7825 */ /* 0x020fc800078e020c */
[----:B0-----:R-:W-:Y:S01]  /*01a0*/  IMAD.WIDE R4, R19, 0x4, R4 ;  /* 0x0000000413047825 */ /* 0x001fe200078e0204 */
[----:B------:R-:W-:-:S05]  /*01b0*/  IADD3 R19, R14, R19, RZ ;  /* 0x000000130e137210 */ /* 0x000fca0007ffe0ff */
[----:B-1----:R-:W-:Y:S01]  /*01c0*/  IMAD.WIDE R6, R19, 0x4, R6 ;  /* 0x0000000413067825 */ /* 0x002fe200078e0206 */
[----:B--2---:R0:W-:Y:S04]  /*01d0*/  @!P0 STG.E.64 desc[UR4][R8.64], R2 ;  /* 0x0000000208008986 */ /* 0x0041e8000c101b04 */
[----:B------:R0:W-:Y:S04]  /*01e0*/  @!P0 STG.E.64 desc[UR4][R10.64], R2 ;  /* 0x000000020a008986 */ /* 0x0001e8000c101b04 */
[----:B------:R0:W-:Y:S02]  /*01f0*/  @!P0 STG.E.64 desc[UR4][R4.64], R2 ;  /* 0x0000000204008986 */ /* 0x0001e4000c101b04 */
[----:B0-----:R-:W-:Y:S05]  /*0200*/  @P0 EXIT ;  /* 0x000000000000094d */ /* 0x001fea0003800000 */
[----:B------:R-:W-:Y:S01]  /*0210*/  STG.E.64 desc[UR4][R6.64], R2 ;  /* 0x0000000206007986 */ /* 0x000fe2000c101b04 */
[----:B------:R-:W-:Y:S05]  /*0220*/  EXIT ;  /* 0x000000000000794d */ /* 0x000fea0003800000 */
.L_x_0:
[----:B------:R-:W-:-:S00]  /*0230*/  BRA `(.L_x_0) ;  /* 0xfffffffc00fc7947 */ /* 0x000fc0000383ffff */
[----:B------:R-:W-:-:S00]  /*0240*/  NOP ;  /* 0x0000000000007918 */ /* 0x000fc00000000000 */
        /* <DEDUP_REMOVED lines=11> */
.L_x_1:


//--------------------- .nv.constant0.triton_poi_fused_cat_89 --------------------------
	.section	.nv.constant0.triton_poi_fused_cat_89,"a",@progbits
	.sectionflags	@""
	.align	4
.nv.constant0.triton_poi_fused_cat_89:
	.zero		572
